//
// Generated by NVIDIA NVVM Compiler
//
// Compiler Build ID: CL-36424714
// Cuda compilation tools, release 13.0, V13.0.88
// Based on NVVM 20.0.0
//

.version 9.0
.target sm_100
.address_size 64

	// .globl	_Z19print_from_gpu_dim1v
.extern .func  (.param .b32 func_retval0) vprintf
(
	.param .b64 vprintf_param_0,
	.param .b64 vprintf_param_1
)
;
.global .align 1 .b8 $str[24] = {104, 101, 108, 108, 111, 32, 102, 114, 111, 109, 32, 103, 112, 117, 32, 40, 37, 100, 44, 37, 100, 41, 10};
.global .align 1 .b8 $str$1[63] = {104, 101, 108, 108, 111, 32, 102, 114, 111, 109, 32, 103, 112, 117, 32, 98, 108, 111, 99, 107, 95, 105, 100, 61, 40, 37, 100, 44, 37, 100, 41, 44, 32, 116, 104, 114, 101, 97, 100, 95, 105, 100, 61, 40, 37, 100, 44, 37, 100, 41, 44, 32, 103, 116, 105, 100, 61, 40, 37, 100, 41, 10};
.global .align 1 .b8 $str$2[4] = {37, 100, 10};

.visible .entry _Z19print_from_gpu_dim1v()
{
	.local .align 8 .b8 	__local_depot0[8];
	.reg .b64 	%SP;
	.reg .b64 	%SPL;
	.reg .b32 	%r<5>;
	.reg .b64 	%rd<5>;

	mov.u64 	%SPL, __local_depot0;
	cvta.local.u64 	%SP, %SPL;
	add.u64 	%rd1, %SP, 0;
	add.u64 	%rd2, %SPL, 0;
	mov.u32 	%r1, %tid.x;
	mov.u32 	%r2, %ctaid.x;
	st.local.v2.u32 	[%rd2], {%r2, %r1};
	mov.u64 	%rd3, $str;
	cvta.global.u64 	%rd4, %rd3;
	{ // callseq 0, 0
	.param .b64 param0;
	st.param.b64 	[param0], %rd4;
	.param .b64 param1;
	st.param.b64 	[param1], %rd1;
	.param .b32 retval0;
	call.uni (retval0), 
	vprintf, 
	(
	param0, 
	param1
	);
	ld.param.b32 	%r3, [retval0];
	} // callseq 0
	ret;

}
	// .globl	_Z19print_from_gpu_dim2v
.visible .entry _Z19print_from_gpu_dim2v()
{
	.local .align 8 .b8 	__local_depot1[24];
	.reg .b64 	%SP;
	.reg .b64 	%SPL;
	.reg .b32 	%r<13>;
	.reg .b64 	%rd<5>;

	mov.u64 	%SPL, __local_depot1;
	cvta.local.u64 	%SP, %SPL;
	add.u64 	%rd1, %SP, 0;
	add.u64 	%rd2, %SPL, 0;
	mov.u32 	%r1, %ctaid.x;
	mov.u32 	%r2, %ctaid.y;
	mov.u32 	%r3, %tid.x;
	mov.u32 	%r4, %tid.y;
	mov.u32 	%r5, %nctaid.x;
	mad.lo.s32 	%r6, %r2, %r5, %r1;
	mov.u32 	%r7, %ntid.x;
	mov.u32 	%r8, %ntid.y;
	mad.lo.s32 	%r9, %r6, %r8, %r4;
	mad.lo.s32 	%r10, %r9, %r7, %r3;
	st.local.v2.u32 	[%rd2], {%r1, %r2};
	st.local.v2.u32 	[%rd2+8], {%r3, %r4};
	st.local.u32 	[%rd2+16], %r10;
	mov.u64 	%rd3, $str$1;
	cvta.global.u64 	%rd4, %rd3;
	{ // callseq 1, 0
	.param .b64 param0;
	st.param.b64 	[param0], %rd4;
	.param .b64 param1;
	st.param.b64 	[param1], %rd1;
	.param .b32 retval0;
	call.uni (retval0), 
	vprintf, 
	(
	param0, 
	param1
	);
	ld.param.b32 	%r11, [retval0];
	} // callseq 1
	ret;

}
	// .globl	_Z19print_from_gpu_dim3v
.visible .entry _Z19print_from_gpu_dim3v()
{
	.local .align 8 .b8 	__local_depot2[8];
	.reg .b64 	%SP;
	.reg .b64 	%SPL;
	.reg .b32 	%r<19>;
	.reg .b64 	%rd<5>;

	mov.u64 	%SPL, __local_depot2;
	cvta.local.u64 	%SP, %SPL;
	add.u64 	%rd1, %SP, 0;
	add.u64 	%rd2, %SPL, 0;
	mov.u32 	%r1, %ctaid.x;
	mov.u32 	%r2, %ctaid.y;
	mov.u32 	%r3, %nctaid.x;
	mov.u32 	%r4, %ctaid.z;
	mov.u32 	%r5, %nctaid.y;
	mad.lo.s32 	%r6, %r4, %r5, %r2;
	mad.lo.s32 	%r7, %r6, %r3, %r1;
	mov.u32 	%r8, %ntid.x;
	mov.u32 	%r9, %ntid.y;
	mov.u32 	%r10, %ntid.z;
	mov.u32 	%r11, %tid.z;
	mov.u32 	%r12, %tid.y;
	mov.u32 	%r13, %tid.x;
	mad.lo.s32 	%r14, %r7, %r10, %r11;
	mad.lo.s32 	%r15, %r14, %r9, %r12;
	mad.lo.s32 	%r16, %r15, %r8, %r13;
	st.local.u32 	[%rd2], %r16;
	mov.u64 	%rd3, $str$2;
	cvta.global.u64 	%rd4, %rd3;
	{ // callseq 2, 0
	.param .b64 param0;
	st.param.b64 	[param0], %rd4;
	.param .b64 param1;
	st.param.b64 	[param1], %rd1;
	.param .b32 retval0;
	call.uni (retval0), 
	vprintf, 
	(
	param0, 
	param1
	);
	ld.param.b32 	%r17, [retval0];
	} // callseq 2
	ret;

}


// ===== COMPILED SASS (sm_100) =====

	.target	sm_100

	.elftype	@"ET_EXEC"


//--------------------- .note.nv.tkinfo           --------------------------
	.section	.note.nv.tkinfo,"",@"SHT_NOTE"
	.sectionflags	@"SHF_NOTE_NV_TKINFO"
	.tkinfo
        /*0018*/ 	.word	0x00000002
        /*0030*/ 	.string	""
        /*0030*/ 	.string	"ptxas"
        /*0030*/ 	.string	"Cuda compilation tools, release 13.0, V13.0.88"
        /*0030*/ 	.string	"Build cuda_13.0.r13.0/compiler.36424714_0"
        /*0030*/ 	.string	"-arch sm_100 -m 64 "



//--------------------- .note.nv.cuinfo           --------------------------
	.section	.note.nv.cuinfo,"",@"SHT_NOTE"
	.sectionflags	@"SHF_NOTE_NV_CUINFO"
        /*0018*/ 	.short	0x0002
        /*001a*/ 	.short	0x0064
        /*001c*/ 	.short	0x0082
	.zero		2


//--------------------- .nv.info                  --------------------------
	.section	.nv.info,"",@"SHT_CUDA_INFO"
	.align	4


	//----- nvinfo : EIATTR_REGCOUNT
	.align		4
        /*0000*/ 	.byte	0x04, 0x2f
        /*0002*/ 	.short	(.L_4 - .L_3)
	.align		4
.L_3:
        /*0004*/ 	.word	index@(_Z19print_from_gpu_dim1v)
        /*0008*/ 	.word	0x00000018


	//----- nvinfo : EIATTR_FRAME_SIZE
	.align		4
.L_4:
        /*000c*/ 	.byte	0x04, 0x11
        /*000e*/ 	.short	(.L_6 - .L_5)
	.align		4
.L_5:
        /*0010*/ 	.word	index@(_Z19print_from_gpu_dim1v)
        /*0014*/ 	.word	0x00000008


	//----- nvinfo : EIATTR_REGCOUNT
	.align		4
.L_6:
        /*0018*/ 	.byte	0x04, 0x2f
        /*001a*/ 	.short	(.L_8 - .L_7)
	.align		4
.L_7:
        /*001c*/ 	.word	index@(_Z19print_from_gpu_dim2v)
        /*0020*/ 	.word	0x00000018


	//----- nvinfo : EIATTR_FRAME_SIZE
	.align		4
.L_8:
        /*0024*/ 	.byte	0x04, 0x11
        /*0026*/ 	.short	(.L_10 - .L_9)
	.align		4
.L_9:
        /*0028*/ 	.word	index@(_Z19print_from_gpu_dim2v)
        /*002c*/ 	.word	0x00000018


	//----- nvinfo : EIATTR_REGCOUNT
	.align		4
.L_10:
        /*0030*/ 	.byte	0x04, 0x2f
        /*0032*/ 	.short	(.L_12 - .L_11)
	.align		4
.L_11:
        /*0034*/ 	.word	index@(_Z19print_from_gpu_dim3v)
        /*0038*/ 	.word	0x00000018


	//----- nvinfo : EIATTR_FRAME_SIZE
	.align		4
.L_12:
        /*003c*/ 	.byte	0x04, 0x11
        /*003e*/ 	.short	(.L_14 - .L_13)
	.align		4
.L_13:
        /*0040*/ 	.word	index@(_Z19print_from_gpu_dim3v)
        /*0044*/ 	.word	0x00000008


	//----- nvinfo : EIATTR_MIN_STACK_SIZE
	.align		4
.L_14:
        /*0048*/ 	.byte	0x04, 0x12
        /*004a*/ 	.short	(.L_16 - .L_15)
	.align		4
.L_15:
        /*004c*/ 	.word	index@(_Z19print_from_gpu_dim3v)
        /*0050*/ 	.word	0x00000008


	//----- nvinfo : EIATTR_MIN_STACK_SIZE
	.align		4
.L_16:
        /*0054*/ 	.byte	0x04, 0x12
        /*0056*/ 	.short	(.L_18 - .L_17)
	.align		4
.L_17:
        /*0058*/ 	.word	index@(_Z19print_from_gpu_dim2v)
        /*005c*/ 	.word	0x00000018


	//----- nvinfo : EIATTR_MIN_STACK_SIZE
	.align		4
.L_18:
        /*0060*/ 	.byte	0x04, 0x12
        /*0062*/ 	.short	(.L_20 - .L_19)
	.align		4
.L_19:
        /*0064*/ 	.word	index@(_Z19print_from_gpu_dim1v)
        /*0068*/ 	.word	0x00000008
.L_20:


//--------------------- .nv.compat                --------------------------
	.section	.nv.compat,"",@"SHT_CUDA_COMPAT_INFO"
	.align	4
        /*0000*/ 	.byte	0x02, 0x09, 0x00, 0x00, 0x02, 0x02, 0x01, 0x00, 0x02, 0x05, 0x05, 0x00, 0x03, 0x07, 0x01, 0x01
        /*0010*/ 	.byte	0x02, 0x03, 0x00, 0x00, 0x02, 0x06, 0x01, 0x00, 0x04, 0x0b, 0x08, 0x00, 0x09, 0x00, 0x00, 0x00
        /*0020*/ 	.byte	0x00, 0x00, 0x00, 0x00


//--------------------- .nv.info._Z19print_from_gpu_dim3v --------------------------
	.section	.nv.info._Z19print_from_gpu_dim3v,"",@"SHT_CUDA_INFO"
	.sectionflags	@""
	.align	4


	//----- nvinfo : EIATTR_CUDA_API_VERSION
	.align		4
        /*0000*/ 	.byte	0x04, 0x37
        /*0002*/ 	.short	(.L_22 - .L_21)
.L_21:
        /*0004*/ 	.word	0x00000082


	//----- nvinfo : EIATTR_SPARSE_MMA_MASK
	.align		4
.L_22:
        /*0008*/ 	.byte	0x03, 0x50
        /*000a*/ 	.short	0x0000


	//----- nvinfo : EIATTR_MAXREG_COUNT
	.align		4
        /*000c*/ 	.byte	0x03, 0x1b
        /*000e*/ 	.short	0x00ff


	//----- nvinfo : EIATTR_EXTERNS
	.align		4
        /*0010*/ 	.byte	0x04, 0x0f
        /*0012*/ 	.short	(.L_24 - .L_23)


	//   ....[0]....
	.align		4
.L_23:
        /*0014*/ 	.word	index@(vprintf)


	//----- nvinfo : EIATTR_MERCURY_ISA_VERSION
	.align		4
.L_24:
        /*0018*/ 	.byte	0x03, 0x5f
        /*001a*/ 	.short	0x0101


	//----- nvinfo : EIATTR_VRC_CTA_INIT_COUNT
	.align		4
        /*001c*/ 	.byte	0x02, 0x4a
	.zero		1
	.zero		1


	//----- nvinfo : EIATTR_SYSCALL_OFFSETS
	.align		4
        /*0020*/ 	.byte	0x04, 0x46
        /*0022*/ 	.short	(.L_26 - .L_25)


	//   ....[0]....
.L_25:
        /*0024*/ 	.word	0x000001d0


	//----- nvinfo : EIATTR_EXIT_INSTR_OFFSETS
	.align		4
.L_26:
        /*0028*/ 	.byte	0x04, 0x1c
        /*002a*/ 	.short	(.L_28 - .L_27)


	//   ....[0]....
.L_27:
        /*002c*/ 	.word	0x000001e0


	//----- nvinfo : EIATTR_SW_WAR
	.align		4
.L_28:
        /*0030*/ 	.byte	0x04, 0x36
        /*0032*/ 	.short	(.L_30 - .L_29)
.L_29:
        /*0034*/ 	.word	0x00000008
.L_30:


//--------------------- .nv.info._Z19print_from_gpu_dim2v --------------------------
	.section	.nv.info._Z19print_from_gpu_dim2v,"",@"SHT_CUDA_INFO"
	.sectionflags	@""
	.align	4


	//----- nvinfo : EIATTR_CUDA_API_VERSION
	.align		4
        /*0000*/ 	.byte	0x04, 0x37
        /*0002*/ 	.short	(.L_32 - .L_31)
.L_31:
        /*0004*/ 	.word	0x00000082


	//----- nvinfo : EIATTR_SPARSE_MMA_MASK
	.align		4
.L_32:
        /*0008*/ 	.byte	0x03, 0x50
        /*000a*/ 	.short	0x0000


	//----- nvinfo : EIATTR_MAXREG_COUNT
	.align		4
        /*000c*/ 	.byte	0x03, 0x1b
        /*000e*/ 	.short	0x00ff


	//----- nvinfo : EIATTR_EXTERNS
	.align		4
        /*0010*/ 	.byte	0x04, 0x0f
        /*0012*/ 	.short	(.L_34 - .L_33)


	//   ....[0]....
	.align		4
.L_33:
        /*0014*/ 	.word	index@(vprintf)


	//----- nvinfo : EIATTR_MERCURY_ISA_VERSION
	.align		4
.L_34:
        /*0018*/ 	.byte	0x03, 0x5f
        /*001a*/ 	.short	0x0101


	//----- nvinfo : EIATTR_VRC_CTA_INIT_COUNT
	.align		4
        /*001c*/ 	.byte	0x02, 0x4a
	.zero		1
	.zero		1


	//----- nvinfo : EIATTR_SYSCALL_OFFSETS
	.align		4
        /*0020*/ 	.byte	0x04, 0x46
        /*0022*/ 	.short	(.L_36 - .L_35)


	//   ....[0]....
.L_35:
        /*0024*/ 	.word	0x00000190


	//----- nvinfo : EIATTR_EXIT_INSTR_OFFSETS
	.align		4
.L_36:
        /*0028*/ 	.byte	0x04, 0x1c
        /*002a*/ 	.short	(.L_38 - .L_37)


	//   ....[0]....
.L_37:
        /*002c*/ 	.word	0x000001a0


	//----- nvinfo : EIATTR_SW_WAR
	.align		4
.L_38:
        /*0030*/ 	.byte	0x04, 0x36
        /*0032*/ 	.short	(.L_40 - .L_39)
.L_39:
        /*0034*/ 	.word	0x00000008
.L_40:


//--------------------- .nv.info._Z19print_from_gpu_dim1v --------------------------
	.section	.nv.info._Z19print_from_gpu_dim1v,"",@"SHT_CUDA_INFO"
	.sectionflags	@""
	.align	4


	//----- nvinfo : EIATTR_CUDA_API_VERSION
	.align		4
        /*0000*/ 	.byte	0x04, 0x37
        /*0002*/ 	.short	(.L_42 - .L_41)
.L_41:
        /*0004*/ 	.word	0x00000082


	//----- nvinfo : EIATTR_SPARSE_MMA_MASK
	.align		4
.L_42:
        /*0008*/ 	.byte	0x03, 0x50
        /*000a*/ 	.short	0x0000


	//----- nvinfo : EIATTR_MAXREG_COUNT
	.align		4
        /*000c*/ 	.byte	0x03, 0x1b
        /*000e*/ 	.short	0x00ff


	//----- nvinfo : EIATTR_EXTERNS
	.align		4
        /*0010*/ 	.byte	0x04, 0x0f
        /*0012*/ 	.short	(.L_44 - .L_43)


	//   ....[0]....
	.align		4
.L_43:
        /*0014*/ 	.word	index@(vprintf)


	//----- nvinfo : EIATTR_MERCURY_ISA_VERSION
	.align		4
.L_44:
        /*0018*/ 	.byte	0x03, 0x5f
        /*001a*/ 	.short	0x0101


	//----- nvinfo : EIATTR_VRC_CTA_INIT_COUNT
	.align		4
        /*001c*/ 	.byte	0x02, 0x4a
	.zero		1
	.zero		1


	//----- nvinfo : EIATTR_SYSCALL_OFFSETS
	.align		4
        /*0020*/ 	.byte	0x04, 0x46
        /*0022*/ 	.short	(.L_46 - .L_45)


	//   ....[0]....
.L_45:
        /*0024*/ 	.word	0x000000f0


	//----- nvinfo : EIATTR_EXIT_INSTR_OFFSETS
	.align		4
.L_46:
        /*0028*/ 	.byte	0x04, 0x1c
        /*002a*/ 	.short	(.L_48 - .L_47)


	//   ....[0]....
.L_47:
        /*002c*/ 	.word	0x00000100


	//----- nvinfo : EIATTR_SW_WAR
	.align		4
.L_48:
        /*0030*/ 	.byte	0x04, 0x36
        /*0032*/ 	.short	(.L_50 - .L_49)
.L_49:
        /*0034*/ 	.word	0x00000008
.L_50:


//--------------------- .nv.callgraph             --------------------------
	.section	.nv.callgraph,"",@"SHT_CUDA_CALLGRAPH"
	.align	4
	.sectionentsize	8
	.align		4
        /*0000*/ 	.word	0x00000000
	.align		4
        /*0004*/ 	.word	0xffffffff
	.align		4
        /*0008*/ 	.word	index@(_Z19print_from_gpu_dim3v)
	.align		4
        /*000c*/ 	.word	index@(vprintf)
	.align		4
        /*0010*/ 	.word	index@(_Z19print_from_gpu_dim2v)
	.align		4
        /*0014*/ 	.word	index@(vprintf)
	.align		4
        /*0018*/ 	.word	index@(_Z19print_from_gpu_dim1v)
	.align		4
        /*001c*/ 	.word	index@(vprintf)
	.align		4
        /*0020*/ 	.word	0x00000000
	.align		4
        /*0024*/ 	.word	0xfffffffe
	.align		4
        /*0028*/ 	.word	0x00000000
	.align		4
        /*002c*/ 	.word	0xfffffffd
	.align		4
        /*0030*/ 	.word	0x00000000
	.align		4
        /*0034*/ 	.word	0xfffffffc


//--------------------- .nv.constant4             --------------------------
	.section	.nv.constant4,"a",@progbits
	.align	8
	.align		8
.nv.constant4:
        /*0000*/ 	.dword	vprintf
	.align		8
        /*0008*/ 	.dword	$str
	.align		8
        /*0010*/ 	.dword	$str$1
	.align		8
        /*0018*/ 	.dword	$str$2


//--------------------- .text._Z19print_from_gpu_dim3v --------------------------
	.section	.text._Z19print_from_gpu_dim3v,"ax",@progbits
	.align	128
        .global         _Z19print_from_gpu_dim3v
        .type           _Z19print_from_gpu_dim3v,@function
        .size           _Z19print_from_gpu_dim3v,(.L_x_6 - _Z19print_from_gpu_dim3v)
        .other          _Z19print_from_gpu_dim3v,@"STO_CUDA_ENTRY STV_DEFAULT"
_Z19print_from_gpu_dim3v:
.text._Z19print_from_gpu_dim3v:
[----:B------:R-:W0:Y:S08]  /*0000*/  LDC R1, c[0x0][0x37c] ;  /* 0x0000df00ff017b82 */ /* 0x000e300000000800 */
[----:B------:R-:W-:Y:S01]  /*0010*/  S2UR UR4, SR_CTAID.Y ;  /* 0x00000000000479c3 */ /* 0x000fe20000002600 */
[----:B------:R-:W1:Y:S01]  /*0020*/  S2R R3, SR_TID.Z ;  /* 0x0000000000037919 */ /* 0x000e620000002300 */
[----:B------:R-:W2:Y:S01]  /*0030*/  LDCU UR9, c[0x0][0x2fc] ;  /* 0x00005f80ff0977ac */ /* 0x000ea20008000800 */
[----:B------:R-:W-:Y:S01]  /*0040*/  MOV R2, 0x0 ;  /* 0x0000000000027802 */ /* 0x000fe20000000f00 */
[----:B0-----:R-:W-:Y:S01]  /*0050*/  VIADD R1, R1, 0xfffffff8 ;  /* 0xfffffff801017836 */ /* 0x001fe20000000000 */
[----:B------:R-:W0:Y:S01]  /*0060*/  S2R R5, SR_TID.Y ;  /* 0x0000000000057919 */ /* 0x000e220000002200 */
[----:B------:R-:W3:Y:S02]  /*0070*/  LDCU UR6, c[0x0][0x370] ;  /* 0x00006e00ff0677ac */ /* 0x000ee40008000800 */
[----:B------:R-:W4:Y:S01]  /*0080*/  S2UR UR7, SR_CTAID.Z ;  /* 0x00000000000779c3 */ /* 0x000f220000002700 */
[----:B------:R-:W5:Y:S01]  /*0090*/  S2R R7, SR_TID.X ;  /* 0x0000000000077919 */ /* 0x000f620000002100 */
[----:B------:R-:W4:Y:S01]  /*00a0*/  LDCU UR8, c[0x0][0x374] ;  /* 0x00006e80ff0877ac */ /* 0x000f220008000800 */
[----:B------:R-:W5:Y:S05]  /*00b0*/  LDCU UR10, c[0x0][0x360] ;  /* 0x00006c00ff0a77ac */ /* 0x000f6a0008000800 */
[----:B------:R-:W3:Y:S01]  /*00c0*/  S2UR UR5, SR_CTAID.X ;  /* 0x00000000000579c3 */ /* 0x000ee20000002500 */
[----:B------:R-:W0:Y:S07]  /*00d0*/  LDCU UR11, c[0x0][0x364] ;  /* 0x00006c80ff0b77ac */ /* 0x000e2e0008000800 */
[----:B------:R-:W1:Y:S01]  /*00e0*/  LDC R0, c[0x0][0x368] ;  /* 0x0000da00ff007b82 */ /* 0x000e620000000800 */
[----:B----4-:R-:W-:-:S04]  /*00f0*/  UIMAD UR4, UR7, UR8, UR4 ;  /* 0x00000008070472a4 */ /* 0x010fc8000f8e0204 */
[----:B---3--:R-:W-:Y:S01]  /*0100*/  UIMAD UR4, UR4, UR6, UR5 ;  /* 0x00000006040472a4 */ /* 0x008fe2000f8e0205 */
[----:B------:R-:W3:Y:S05]  /*0110*/  LDCU.64 UR6, c[0x4][0x18] ;  /* 0x01000300ff0677ac */ /* 0x000eea0008000a00 */
[----:B-1----:R-:W-:Y:S02]  /*0120*/  IMAD R0, R0, UR4, R3 ;  /* 0x0000000400007c24 */ /* 0x002fe4000f8e0203 */
[----:B------:R-:W1:Y:S03]  /*0130*/  LDC.64 R2, c[0x4][R2] ;  /* 0x0100000002027b82 */ /* 0x000e660000000a00 */
[----:B------:R-:W4:Y:S01]  /*0140*/  LDCU UR4, c[0x0][0x2f8] ;  /* 0x00005f00ff0477ac */ /* 0x000f220008000800 */
[----:B0-----:R-:W-:-:S04]  /*0150*/  IMAD R0, R0, UR11, R5 ;  /* 0x0000000b00007c24 */ /* 0x001fc8000f8e0205 */
[----:B-----5:R-:W-:Y:S02]  /*0160*/  IMAD R0, R0, UR10, R7 ;  /* 0x0000000a00007c24 */ /* 0x020fe4000f8e0207 */
[----:B---3--:R-:W-:-:S03]  /*0170*/  IMAD.U32 R4, RZ, RZ, UR6 ;  /* 0x00000006ff047e24 */ /* 0x008fc6000f8e00ff */
[----:B------:R0:W-:Y:S01]  /*0180*/  STL [R1], R0 ;  /* 0x0000000001007387 */ /* 0x0001e20000100800 */
[----:B------:R-:W-:Y:S02]  /*0190*/  MOV R5, UR7 ;  /* 0x0000000700057c02 */ /* 0x000fe40008000f00 */
[----:B----4-:R-:W-:-:S04]  /*01a0*/  IADD3 R6, P0, PT, R1, UR4, RZ ;  /* 0x0000000401067c10 */ /* 0x010fc8000ff1e0ff */
[----:B0-2---:R-:W-:-:S09]  /*01b0*/  IADD3.X R7, PT, PT, RZ, UR9, RZ, P0, !PT ;  /* 0x00000009ff077c10 */ /* 0x005fd200087fe4ff */
[----:B------:R-:W-:-:S07]  /*01c0*/  LEPC R20, `(.L_x_0) ;  /* 0x000000001014794e */ /* 0x000fce0000000000 */
[----:B-1----:R-:W-:Y:S05]  /*01d0*/  CALL.ABS.NOINC R2 ;  /* 0x0000000002007343 */ /* 0x002fea0003c00000 */
.L_x_0:
[----:B------:R-:W-:Y:S05]  /*01e0*/  EXIT ;  /* 0x000000000000794d */ /* 0x000fea0003800000 */
.L_x_1:
[----:B------:R-:W-:-:S00]  /*01f0*/  BRA `(.L_x_1) ;  /* 0xfffffffc00fc7947 */ /* 0x000fc0000383ffff */
[----:B------:R-:W-:-:S00]  /*0200*/  NOP ;  /* 0x0000000000007918 */ /* 0x000fc00000000000 */
[----:B------:R-:W-:-:S00]  /*0210*/  NOP ;  /* 0x0000000000007918 */ /* 0x000fc00000000000 */
[----:B------:R-:W-:-:S00]  /*0220*/  NOP ;  /* 0x0000000000007918 */ /* 0x000fc00000000000 */
[----:B------:R-:W-:-:S00]  /*0230*/  NOP ;  /* 0x0000000000007918 */ /* 0x000fc00000000000 */
[----:B------:R-:W-:-:S00]  /*0240*/  NOP ;  /* 0x0000000000007918 */ /* 0x000fc00000000000 */
[----:B------:R-:W-:-:S00]  /*0250*/  NOP ;  /* 0x0000000000007918 */ /* 0x000fc00000000000 */
[----:B------:R-:W-:-:S00]  /*0260*/  NOP ;  /* 0x0000000000007918 */ /* 0x000fc00000000000 */
[----:B------:R-:W-:-:S00]  /*0270*/  NOP ;  /* 0x0000000000007918 */ /* 0x000fc00000000000 */
.L_x_6:


//--------------------- .text._Z19print_from_gpu_dim2v --------------------------
	.section	.text._Z19print_from_gpu_dim2v,"ax",@progbits
	.align	128
        .global         _Z19print_from_gpu_dim2v
        .type           _Z19print_from_gpu_dim2v,@function
        .size           _Z19print_from_gpu_dim2v,(.L_x_7 - _Z19print_from_gpu_dim2v)
        .other          _Z19print_from_gpu_dim2v,@"STO_CUDA_ENTRY STV_DEFAULT"
_Z19print_from_gpu_dim2v:
.text._Z19print_from_gpu_dim2v:
[----:B------:R-:W0:Y:S01]  /*0000*/  LDC R1, c[0x0][0x37c] ;  /* 0x0000df00ff017b82 */ /* 0x000e220000000800 */
[----:B------:R-:W1:Y:S01]  /*0010*/  S2R R8, SR_CTAID.X ;  /* 0x0000000000087919 */ /* 0x000e620000002500 */
[----:B------:R-:W2:Y:S01]  /*0020*/  LDCU UR5, c[0x0][0x2fc] ;  /* 0x00005f80ff0577ac */ /* 0x000ea20008000800 */
[----:B------:R-:W-:Y:S01]  /*0030*/  MOV R2, 0x0 ;  /* 0x0000000000027802 */ /* 0x000fe20000000f00 */
[----:B0-----:R-:W-:Y:S01]  /*0040*/  VIADD R1, R1, 0xffffffe8 ;  /* 0xffffffe801017836 */ /* 0x001fe20000000000 */
[----:B------:R-:W1:Y:S01]  /*0050*/  S2R R9, SR_CTAID.Y ;  /* 0x0000000000097919 */ /* 0x000e620000002600 */
[----:B------:R-:W1:Y:S01]  /*0060*/  LDCU UR4, c[0x0][0x370] ;  /* 0x00006e00ff0477ac */ /* 0x000e620008000800 */
[----:B------:R-:W0:Y:S01]  /*0070*/  S2R R11, SR_TID.Y ;  /* 0x00000000000b7919 */ /* 0x000e220000002200 */
[----:B------:R-:W3:Y:S01]  /*0080*/  LDCU UR6, c[0x0][0x360] ;  /* 0x00006c00ff0677ac */ /* 0x000ee20008000800 */
[----:B------:R-:W3:Y:S01]  /*0090*/  S2R R10, SR_TID.X ;  /* 0x00000000000a7919 */ /* 0x000ee20000002100 */
[----:B------:R-:W0:Y:S01]  /*00a0*/  LDCU UR7, c[0x0][0x364] ;  /* 0x00006c80ff0777ac */ /* 0x000e220008000800 */
[----:B-1----:R-:W-:Y:S01]  /*00b0*/  IMAD R0, R9, UR4, R8 ;  /* 0x0000000409007c24 */ /* 0x002fe2000f8e0208 */
[----:B------:R-:W1:Y:S01]  /*00c0*/  LDCU UR4, c[0x0][0x2f8] ;  /* 0x00005f00ff0477ac */ /* 0x000e620008000800 */
[----:B------:R4:W-:Y:S02]  /*00d0*/  STL.64 [R1], R8 ;  /* 0x0000000801007387 */ /* 0x0009e40000100a00 */
[----:B0-----:R-:W-:-:S04]  /*00e0*/  IMAD R3, R0, UR7, R11 ;  /* 0x0000000700037c24 */ /* 0x001fc8000f8e020b */
[----:B---3--:R-:W-:Y:S01]  /*00f0*/  IMAD R0, R3, UR6, R10 ;  /* 0x0000000603007c24 */ /* 0x008fe2000f8e020a */
[----:B------:R4:W-:Y:S01]  /*0100*/  STL.64 [R1+0x8], R10 ;  /* 0x0000080a01007387 */ /* 0x0009e20000100a00 */
[----:B------:R-:W0:Y:S01]  /*0110*/  LDC.64 R2, c[0x4][R2] ;  /* 0x0100000002027b82 */ /* 0x000e220000000a00 */
[----:B------:R-:W3:Y:S02]  /*0120*/  LDCU.64 UR6, c[0x4][0x10] ;  /* 0x01000200ff0677ac */ /* 0x000ee40008000a00 */
[----:B------:R4:W-:Y:S01]  /*0130*/  STL [R1+0x10], R0 ;  /* 0x0000100001007387 */ /* 0x0009e20000100800 */
[----:B-1----:R-:W-:-:S04]  /*0140*/  IADD3 R6, P0, PT, R1, UR4, RZ ;  /* 0x0000000401067c10 */ /* 0x002fc8000ff1e0ff */
[----:B--2---:R-:W-:Y:S01]  /*0150*/  IADD3.X R7, PT, PT, RZ, UR5, RZ, P0, !PT ;  /* 0x00000005ff077c10 */ /* 0x004fe200087fe4ff */
[----:B---3--:R-:W-:Y:S01]  /*0160*/  IMAD.U32 R4, RZ, RZ, UR6 ;  /* 0x00000006ff047e24 */ /* 0x008fe2000f8e00ff */
[----:B----4-:R-:W-:-:S07]  /*0170*/  MOV R5, UR7 ;  /* 0x0000000700057c02 */ /* 0x010fce0008000f00 */
[----:B------:R-:W-:-:S07]  /*0180*/  LEPC R20, `(.L_x_2) ;  /* 0x000000001014794e */ /* 0x000fce0000000000 */
[----:B0-----:R-:W-:Y:S05]  /*0190*/  CALL.ABS.NOINC R2 ;  /* 0x0000000002007343 */ /* 0x001fea0003c00000 */
.L_x_2:
[----:B------:R-:W-:Y:S05]  /*01a0*/  EXIT ;  /* 0x000000000000794d */ /* 0x000fea0003800000 */
.L_x_3:
        /* <DEDUP_REMOVED lines=13> */
.L_x_7:


//--------------------- .text._Z19print_from_gpu_dim1v --------------------------
	.section	.text._Z19print_from_gpu_dim1v,"ax",@progbits
	.align	128
        .global         _Z19print_from_gpu_dim1v
        .type           _Z19print_from_gpu_dim1v,@function
        .size           _Z19print_from_gpu_dim1v,(.L_x_8 - _Z19print_from_gpu_dim1v)
        .other          _Z19print_from_gpu_dim1v,@"STO_CUDA_ENTRY STV_DEFAULT"
_Z19print_from_gpu_dim1v:
.text._Z19print_from_gpu_dim1v:
[----:B------:R-:W0:Y:S01]  /*0000*/  LDC R1, c[0x0][0x37c] ;  /* 0x0000df00ff017b82 */ /* 0x000e220000000800 */
[----:B------:R-:W1:Y:S01]  /*0010*/  S2R R9, SR_TID.X ;  /* 0x0000000000097919 */ /* 0x000e620000002100 */
[----:B0-----:R-:W-:Y:S01]  /*0020*/  VIADD R1, R1, 0xfffffff8 ;  /* 0xfffffff801017836 */ /* 0x001fe20000000000 */
[----:B------:R-:W-:Y:S01]  /*0030*/  MOV R0, 0x0 ;  /* 0x0000000000007802 */ /* 0x000fe20000000f00 */
[----:B------:R-:W0:Y:S01]  /*0040*/  LDCU UR4, c[0x0][0x2f8] ;  /* 0x00005f00ff0477ac */ /* 0x000e220008000800 */
[----:B------:R-:W1:Y:S03]  /*0050*/  S2R R8, SR_CTAID.X ;  /* 0x0000000000087919 */ /* 0x000e660000002500 */
[----:B------:R2:W3:Y:S01]  /*0060*/  LDC.64 R2, c[0x4][R0] ;  /* 0x0100000000027b82 */ /* 0x0004e20000000a00 */
[----:B------:R-:W4:Y:S01]  /*0070*/  LDCU.64 UR6, c[0x4][0x8] ;  /* 0x01000100ff0677ac */ /* 0x000f220008000a00 */
[----:B------:R-:W5:Y:S01]  /*0080*/  LDCU UR5, c[0x0][0x2fc] ;  /* 0x00005f80ff0577ac */ /* 0x000f620008000800 */
[----:B0-----:R-:W-:Y:S01]  /*0090*/  IADD3 R6, P0, PT, R1, UR4, RZ ;  /* 0x0000000401067c10 */ /* 0x001fe2000ff1e0ff */
[----:B----4-:R-:W-:Y:S01]  /*00a0*/  IMAD.U32 R4, RZ, RZ, UR6 ;  /* 0x00000006ff047e24 */ /* 0x010fe2000f8e00ff */
[----:B------:R-:W-:-:S03]  /*00b0*/  MOV R5, UR7 ;  /* 0x0000000700057c02 */ /* 0x000fc60008000f00 */
[----:B-----5:R-:W-:Y:S01]  /*00c0*/  IMAD.X R7, RZ, RZ, UR5, P0 ;  /* 0x00000005ff077e24 */ /* 0x020fe200080e06ff */
[----:B-1----:R2:W-:Y:S07]  /*00d0*/  STL.64 [R1], R8 ;  /* 0x0000000801007387 */ /* 0x0025ee0000100a00 */
[----:B------:R-:W-:-:S07]  /*00e0*/  LEPC R20, `(.L_x_4) ;  /* 0x000000001014794e */ /* 0x000fce0000000000 */
[----:B--23--:R-:W-:Y:S05]  /*00f0*/  CALL.ABS.NOINC R2 ;  /* 0x0000000002007343 */ /* 0x00cfea0003c00000 */
.L_x_4:
[----:B------:R-:W-:Y:S05]  /*0100*/  EXIT ;  /* 0x000000000000794d */ /* 0x000fea0003800000 */
.L_x_5:
        /* <DEDUP_REMOVED lines=15> */
.L_x_8:


//--------------------- .nv.global.init           --------------------------
	.section	.nv.global.init,"aw",@progbits
.nv.global.init:
	.type		$str$2,@object
	.size		$str$2,($str - $str$2)
$str$2:
        /*0000*/ 	.byte	0x25, 0x64, 0x0a, 0x00
	.type		$str,@object
	.size		$str,($str$1 - $str)
$str:
        /*0004*/ 	.byte	0x68, 0x65, 0x6c, 0x6c, 0x6f, 0x20, 0x66, 0x72, 0x6f, 0x6d, 0x20, 0x67, 0x70, 0x75, 0x20, 0x28
        /*0014*/ 	.byte	0x25, 0x64, 0x2c, 0x25, 0x64, 0x29, 0x0a, 0x00
	.type		$str$1,@object
	.size		$str$1,(.L_1 - $str$1)
$str$1:
        /*001c*/ 	.byte	0x68, 0x65, 0x6c, 0x6c, 0x6f, 0x20, 0x66, 0x72, 0x6f, 0x6d, 0x20, 0x67, 0x70, 0x75, 0x20, 0x62
        /*002c*/ 	.byte	0x6c, 0x6f, 0x63, 0x6b, 0x5f, 0x69, 0x64, 0x3d, 0x28, 0x25, 0x64, 0x2c, 0x25, 0x64, 0x29, 0x2c
        /*003c*/ 	.byte	0x20, 0x74, 0x68, 0x72, 0x65, 0x61, 0x64, 0x5f, 0x69, 0x64, 0x3d, 0x28, 0x25, 0x64, 0x2c, 0x25
        /*004c*/ 	.byte	0x64, 0x29, 0x2c, 0x20, 0x67, 0x74, 0x69, 0x64, 0x3d, 0x28, 0x25, 0x64, 0x29, 0x0a, 0x00
.L_1:


//--------------------- .nv.shared.reserved.0     --------------------------
	.section	.nv.shared.reserved.0,"aw",@nobits
	.weak		__nv_reservedSMEM_offset_0_alias
	.size		__nv_reservedSMEM_offset_0_alias, 0, 64
	.other		__nv_reservedSMEM_offset_0_alias,@"STO_CUDA_RESERVED_SHARED STV_DEFAULT"
__nv_reservedSMEM_offset_0_alias:
	.zero		0
	.zero		64


//--------------------- .nv.constant0._Z19print_from_gpu_dim3v --------------------------
	.section	.nv.constant0._Z19print_from_gpu_dim3v,"a",@progbits
	.sectionflags	@""
	.align	4
.nv.constant0._Z19print_from_gpu_dim3v:
	.zero		896


//--------------------- .nv.constant0._Z19print_from_gpu_dim2v --------------------------
	.section	.nv.constant0._Z19print_from_gpu_dim2v,"a",@progbits
	.sectionflags	@""
	.align	4
.nv.constant0._Z19print_from_gpu_dim2v:
	.zero		896


//--------------------- .nv.constant0._Z19print_from_gpu_dim1v --------------------------
	.section	.nv.constant0._Z19print_from_gpu_dim1v,"a",@progbits
	.sectionflags	@""
	.align	4
.nv.constant0._Z19print_from_gpu_dim1v:
	.zero		896


//--------------------- SYMBOLS --------------------------

	.type		.nv.reservedSmem.offset0,@object
	.size		.nv.reservedSmem.offset0,0x4
	.type		vprintf,@function
